//
// Generated by NVIDIA NVVM Compiler
//
// Compiler Build ID: CL-36424714
// Cuda compilation tools, release 13.0, V13.0.88
// Based on NVVM 20.0.0
//

.version 9.0
.target sm_100
.address_size 64

	// .globl	_Z10mandelbrotPKfS0_Pittt

.visible .entry _Z10mandelbrotPKfS0_Pittt(
	.param .u64 .ptr .align 1 _Z10mandelbrotPKfS0_Pittt_param_0,
	.param .u64 .ptr .align 1 _Z10mandelbrotPKfS0_Pittt_param_1,
	.param .u64 .ptr .align 1 _Z10mandelbrotPKfS0_Pittt_param_2,
	.param .u16 _Z10mandelbrotPKfS0_Pittt_param_3,
	.param .u16 _Z10mandelbrotPKfS0_Pittt_param_4,
	.param .u16 _Z10mandelbrotPKfS0_Pittt_param_5
)
{
	.reg .pred 	%p<18>;
	.reg .b16 	%rs<4>;
	.reg .b32 	%r<37>;
	.reg .b32 	%f<89>;
	.reg .b64 	%rd<13>;

	ld.param.u64 	%rd2, [_Z10mandelbrotPKfS0_Pittt_param_0];
	ld.param.u64 	%rd3, [_Z10mandelbrotPKfS0_Pittt_param_1];
	ld.param.u64 	%rd4, [_Z10mandelbrotPKfS0_Pittt_param_2];
	ld.param.u16 	%r3, [_Z10mandelbrotPKfS0_Pittt_param_3];
	ld.param.u16 	%rs2, [_Z10mandelbrotPKfS0_Pittt_param_4];
	ld.param.u16 	%rs1, [_Z10mandelbrotPKfS0_Pittt_param_5];
	mov.u32 	%r15, %ctaid.x;
	mov.u32 	%r16, %ntid.x;
	mov.u32 	%r17, %tid.x;
	mad.lo.s32 	%r1, %r15, %r16, %r17;
	mov.u32 	%r18, %ctaid.y;
	mov.u32 	%r19, %ntid.y;
	mov.u32 	%r20, %tid.y;
	mad.lo.s32 	%r21, %r18, %r19, %r20;
	setp.ge.s32 	%p1, %r1, %r3;
	cvt.u32.u16 	%r22, %rs2;
	setp.ge.u32 	%p2, %r21, %r22;
	or.pred  	%p3, %p1, %p2;
	@%p3 bra 	$L__BB0_23;
	cvta.to.global.u64 	%rd5, %rd2;
	cvta.to.global.u64 	%rd6, %rd3;
	mul.wide.s32 	%rd7, %r1, 4;
	add.s64 	%rd8, %rd5, %rd7;
	ld.global.f32 	%f1, [%rd8];
	mul.wide.u32 	%rd9, %r21, 4;
	add.s64 	%rd10, %rd6, %rd9;
	ld.global.f32 	%f2, [%rd10];
	cvt.u32.u16 	%r4, %rs1;
	setp.eq.s16 	%p4, %rs1, 0;
	@%p4 bra 	$L__BB0_23;
	mad.lo.s32 	%r24, %r21, %r3, %r1;
	cvta.to.global.u64 	%rd11, %rd4;
	mul.wide.s32 	%rd12, %r24, 4;
	add.s64 	%rd1, %rd11, %rd12;
	and.b32  	%r5, %r4, 3;
	setp.lt.u16 	%p5, %rs1, 4;
	mov.b32 	%r36, 0;
	mov.f32 	%f74, %f1;
	mov.f32 	%f73, %f2;
	@%p5 bra 	$L__BB0_13;
	and.b32  	%r36, %r4, 65532;
	neg.s32 	%r34, %r36;
	mov.b32 	%r33, 2;
	mov.f32 	%f74, %f1;
	mov.f32 	%f73, %f2;
$L__BB0_4:
	.pragma "nounroll";
	mul.f32 	%f5, %f74, %f74;
	mul.f32 	%f6, %f73, %f73;
	add.f32 	%f45, %f6, %f5;
	setp.gtu.f32 	%p6, %f45, 0f40800000;
	@%p6 bra 	$L__BB0_6;
	add.s32 	%r26, %r33, -1;
	st.global.u32 	[%rd1], %r26;
	sub.f32 	%f46, %f5, %f6;
	mul.f32 	%f47, %f73, %f74;
	fma.rn.f32 	%f48, %f73, %f74, %f47;
	add.f32 	%f74, %f1, %f46;
	add.f32 	%f73, %f2, %f48;
$L__BB0_6:
	mul.f32 	%f11, %f74, %f74;
	mul.f32 	%f12, %f73, %f73;
	add.f32 	%f49, %f12, %f11;
	setp.gtu.f32 	%p7, %f49, 0f40800000;
	@%p7 bra 	$L__BB0_8;
	st.global.u32 	[%rd1], %r33;
	sub.f32 	%f50, %f11, %f12;
	mul.f32 	%f51, %f73, %f74;
	fma.rn.f32 	%f52, %f73, %f74, %f51;
	add.f32 	%f74, %f1, %f50;
	add.f32 	%f73, %f2, %f52;
$L__BB0_8:
	mul.f32 	%f17, %f74, %f74;
	mul.f32 	%f18, %f73, %f73;
	add.f32 	%f53, %f18, %f17;
	setp.gtu.f32 	%p8, %f53, 0f40800000;
	@%p8 bra 	$L__BB0_10;
	add.s32 	%r27, %r33, 1;
	st.global.u32 	[%rd1], %r27;
	sub.f32 	%f54, %f17, %f18;
	mul.f32 	%f55, %f73, %f74;
	fma.rn.f32 	%f56, %f73, %f74, %f55;
	add.f32 	%f74, %f1, %f54;
	add.f32 	%f73, %f2, %f56;
$L__BB0_10:
	mul.f32 	%f23, %f74, %f74;
	mul.f32 	%f24, %f73, %f73;
	add.f32 	%f57, %f24, %f23;
	setp.gtu.f32 	%p9, %f57, 0f40800000;
	@%p9 bra 	$L__BB0_12;
	add.s32 	%r28, %r33, 2;
	st.global.u32 	[%rd1], %r28;
	sub.f32 	%f58, %f23, %f24;
	mul.f32 	%f59, %f73, %f74;
	fma.rn.f32 	%f60, %f73, %f74, %f59;
	add.f32 	%f74, %f1, %f58;
	add.f32 	%f73, %f2, %f60;
$L__BB0_12:
	add.s32 	%r34, %r34, 4;
	add.s32 	%r33, %r33, 4;
	setp.ne.s32 	%p10, %r34, 0;
	@%p10 bra 	$L__BB0_4;
$L__BB0_13:
	setp.eq.s32 	%p11, %r5, 0;
	@%p11 bra 	$L__BB0_23;
	setp.eq.s32 	%p12, %r5, 1;
	@%p12 bra 	$L__BB0_20;
	mul.f32 	%f31, %f74, %f74;
	mul.f32 	%f32, %f73, %f73;
	add.f32 	%f61, %f32, %f31;
	setp.gtu.f32 	%p13, %f61, 0f40800000;
	@%p13 bra 	$L__BB0_17;
	add.s32 	%r29, %r36, 1;
	st.global.u32 	[%rd1], %r29;
	sub.f32 	%f62, %f31, %f32;
	mul.f32 	%f63, %f73, %f74;
	fma.rn.f32 	%f64, %f73, %f74, %f63;
	add.f32 	%f74, %f1, %f62;
	add.f32 	%f73, %f2, %f64;
$L__BB0_17:
	mul.f32 	%f37, %f74, %f74;
	mul.f32 	%f38, %f73, %f73;
	add.f32 	%f65, %f38, %f37;
	setp.gtu.f32 	%p14, %f65, 0f40800000;
	@%p14 bra 	$L__BB0_19;
	add.s32 	%r30, %r36, 2;
	st.global.u32 	[%rd1], %r30;
	sub.f32 	%f66, %f37, %f38;
	mul.f32 	%f67, %f73, %f74;
	fma.rn.f32 	%f68, %f73, %f74, %f67;
	add.f32 	%f74, %f1, %f66;
	add.f32 	%f73, %f2, %f68;
$L__BB0_19:
	add.s32 	%r36, %r36, 2;
$L__BB0_20:
	and.b32  	%r31, %r4, 1;
	setp.eq.b32 	%p15, %r31, 1;
	not.pred 	%p16, %p15;
	@%p16 bra 	$L__BB0_23;
	mul.f32 	%f69, %f74, %f74;
	fma.rn.f32 	%f70, %f73, %f73, %f69;
	setp.gtu.f32 	%p17, %f70, 0f40800000;
	@%p17 bra 	$L__BB0_23;
	add.s32 	%r32, %r36, 1;
	st.global.u32 	[%rd1], %r32;
$L__BB0_23:
	ret;

}


// ===== COMPILED SASS (sm_100) =====

	.target	sm_100

	.elftype	@"ET_EXEC"


//--------------------- .note.nv.tkinfo           --------------------------
	.section	.note.nv.tkinfo,"",@"SHT_NOTE"
	.sectionflags	@"SHF_NOTE_NV_TKINFO"
	.tkinfo
        /*0018*/ 	.word	0x00000002
        /*0030*/ 	.string	""
        /*0030*/ 	.string	"ptxas"
        /*0030*/ 	.string	"Cuda compilation tools, release 13.0, V13.0.88"
        /*0030*/ 	.string	"Build cuda_13.0.r13.0/compiler.36424714_0"
        /*0030*/ 	.string	"-arch sm_100 -m 64 "



//--------------------- .note.nv.cuinfo           --------------------------
	.section	.note.nv.cuinfo,"",@"SHT_NOTE"
	.sectionflags	@"SHF_NOTE_NV_CUINFO"
        /*0018*/ 	.short	0x0002
        /*001a*/ 	.short	0x0064
        /*001c*/ 	.short	0x0082
	.zero		2


//--------------------- .nv.info                  --------------------------
	.section	.nv.info,"",@"SHT_CUDA_INFO"
	.align	4


	//----- nvinfo : EIATTR_REGCOUNT
	.align		4
        /*0000*/ 	.byte	0x04, 0x2f
        /*0002*/ 	.short	(.L_1 - .L_0)
	.align		4
.L_0:
        /*0004*/ 	.word	index@(_Z10mandelbrotPKfS0_Pittt)
        /*0008*/ 	.word	0x00000018


	//----- nvinfo : EIATTR_FRAME_SIZE
	.align		4
.L_1:
        /*000c*/ 	.byte	0x04, 0x11
        /*000e*/ 	.short	(.L_3 - .L_2)
	.align		4
.L_2:
        /*0010*/ 	.word	index@(_Z10mandelbrotPKfS0_Pittt)
        /*0014*/ 	.word	0x00000000


	//----- nvinfo : EIATTR_MIN_STACK_SIZE
	.align		4
.L_3:
        /*0018*/ 	.byte	0x04, 0x12
        /*001a*/ 	.short	(.L_5 - .L_4)
	.align		4
.L_4:
        /*001c*/ 	.word	index@(_Z10mandelbrotPKfS0_Pittt)
        /*0020*/ 	.word	0x00000000
.L_5:


//--------------------- .nv.compat                --------------------------
	.section	.nv.compat,"",@"SHT_CUDA_COMPAT_INFO"
	.align	4
        /*0000*/ 	.byte	0x02, 0x09, 0x00, 0x00, 0x02, 0x02, 0x01, 0x00, 0x02, 0x05, 0x05, 0x00, 0x03, 0x07, 0x01, 0x01
        /*0010*/ 	.byte	0x02, 0x03, 0x00, 0x00, 0x02, 0x06, 0x01, 0x00, 0x04, 0x0b, 0x08, 0x00, 0x01, 0x00, 0x00, 0x00
        /*0020*/ 	.byte	0x00, 0x00, 0x00, 0x00


//--------------------- .nv.info._Z10mandelbrotPKfS0_Pittt --------------------------
	.section	.nv.info._Z10mandelbrotPKfS0_Pittt,"",@"SHT_CUDA_INFO"
	.sectionflags	@""
	.align	4


	//----- nvinfo : EIATTR_CUDA_API_VERSION
	.align		4
        /*0000*/ 	.byte	0x04, 0x37
        /*0002*/ 	.short	(.L_7 - .L_6)
.L_6:
        /*0004*/ 	.word	0x00000082


	//----- nvinfo : EIATTR_KPARAM_INFO
	.align		4
.L_7:
        /*0008*/ 	.byte	0x04, 0x17
        /*000a*/ 	.short	(.L_9 - .L_8)
.L_8:
        /*000c*/ 	.word	0x00000000
        /*0010*/ 	.short	0x0005
        /*0012*/ 	.short	0x001c
        /*0014*/ 	.byte	0x00, 0xf0, 0x09, 0x00


	//----- nvinfo : EIATTR_KPARAM_INFO
	.align		4
.L_9:
        /*0018*/ 	.byte	0x04, 0x17
        /*001a*/ 	.short	(.L_11 - .L_10)
.L_10:
        /*001c*/ 	.word	0x00000000
        /*0020*/ 	.short	0x0004
        /*0022*/ 	.short	0x001a
        /*0024*/ 	.byte	0x00, 0xf0, 0x09, 0x00


	//----- nvinfo : EIATTR_KPARAM_INFO
	.align		4
.L_11:
        /*0028*/ 	.byte	0x04, 0x17
        /*002a*/ 	.short	(.L_13 - .L_12)
.L_12:
        /*002c*/ 	.word	0x00000000
        /*0030*/ 	.short	0x0003
        /*0032*/ 	.short	0x0018
        /*0034*/ 	.byte	0x00, 0xf0, 0x09, 0x00


	//----- nvinfo : EIATTR_KPARAM_INFO
	.align		4
.L_13:
        /*0038*/ 	.byte	0x04, 0x17
        /*003a*/ 	.short	(.L_15 - .L_14)
.L_14:
        /*003c*/ 	.word	0x00000000
        /*0040*/ 	.short	0x0002
        /*0042*/ 	.short	0x0010
        /*0044*/ 	.byte	0x00, 0xf5, 0x21, 0x00


	//----- nvinfo : EIATTR_KPARAM_INFO
	.align		4
.L_15:
        /*0048*/ 	.byte	0x04, 0x17
        /*004a*/ 	.short	(.L_17 - .L_16)
.L_16:
        /*004c*/ 	.word	0x00000000
        /*0050*/ 	.short	0x0001
        /*0052*/ 	.short	0x0008
        /*0054*/ 	.byte	0x00, 0xf5, 0x21, 0x00


	//----- nvinfo : EIATTR_KPARAM_INFO
	.align		4
.L_17:
        /*0058*/ 	.byte	0x04, 0x17
        /*005a*/ 	.short	(.L_19 - .L_18)
.L_18:
        /*005c*/ 	.word	0x00000000
        /*0060*/ 	.short	0x0000
        /*0062*/ 	.short	0x0000
        /*0064*/ 	.byte	0x00, 0xf5, 0x21, 0x00


	//----- nvinfo : EIATTR_SPARSE_MMA_MASK
	.align		4
.L_19:
        /*0068*/ 	.byte	0x03, 0x50
        /*006a*/ 	.short	0x0000


	//----- nvinfo : EIATTR_MAXREG_COUNT
	.align		4
        /*006c*/ 	.byte	0x03, 0x1b
        /*006e*/ 	.short	0x00ff


	//----- nvinfo : EIATTR_MERCURY_ISA_VERSION
	.align		4
        /*0070*/ 	.byte	0x03, 0x5f
        /*0072*/ 	.short	0x0101


	//----- nvinfo : EIATTR_VRC_CTA_INIT_COUNT
	.align		4
        /*0074*/ 	.byte	0x02, 0x4a
	.zero		1
	.zero		1


	//----- nvinfo : EIATTR_EXIT_INSTR_OFFSETS
	.align		4
        /*0078*/ 	.byte	0x04, 0x1c
        /*007a*/ 	.short	(.L_21 - .L_20)


	//   ....[0]....
.L_20:
        /*007c*/ 	.word	0x000000e0


	//   ....[1]....
        /*0080*/ 	.word	0x00000120


	//   ....[2]....
        /*0084*/ 	.word	0x000005a0


	//   ....[3]....
        /*0088*/ 	.word	0x00000750


	//   ....[4]....
        /*008c*/ 	.word	0x00000790


	//   ....[5]....
        /*0090*/ 	.word	0x000007c0


	//----- nvinfo : EIATTR_CBANK_PARAM_SIZE
	.align		4
.L_21:
        /*0094*/ 	.byte	0x03, 0x19
        /*0096*/ 	.short	0x001e


	//----- nvinfo : EIATTR_PARAM_CBANK
	.align		4
        /*0098*/ 	.byte	0x04, 0x0a
        /*009a*/ 	.short	(.L_23 - .L_22)
	.align		4
.L_22:
        /*009c*/ 	.word	index@(.nv.constant0._Z10mandelbrotPKfS0_Pittt)
        /*00a0*/ 	.short	0x0380
        /*00a2*/ 	.short	0x001e


	//----- nvinfo : EIATTR_SW_WAR
	.align		4
.L_23:
        /*00a4*/ 	.byte	0x04, 0x36
        /*00a6*/ 	.short	(.L_25 - .L_24)
.L_24:
        /*00a8*/ 	.word	0x00000008
.L_25:


//--------------------- .nv.callgraph             --------------------------
	.section	.nv.callgraph,"",@"SHT_CUDA_CALLGRAPH"
	.align	4
	.sectionentsize	8
	.align		4
        /*0000*/ 	.word	0x00000000
	.align		4
        /*0004*/ 	.word	0xffffffff
	.align		4
        /*0008*/ 	.word	0x00000000
	.align		4
        /*000c*/ 	.word	0xfffffffe
	.align		4
        /*0010*/ 	.word	0x00000000
	.align		4
        /*0014*/ 	.word	0xfffffffd
	.align		4
        /*0018*/ 	.word	0x00000000
	.align		4
        /*001c*/ 	.word	0xfffffffc


//--------------------- .text._Z10mandelbrotPKfS0_Pittt --------------------------
	.section	.text._Z10mandelbrotPKfS0_Pittt,"ax",@progbits
	.align	128
        .global         _Z10mandelbrotPKfS0_Pittt
        .type           _Z10mandelbrotPKfS0_Pittt,@function
        .size           _Z10mandelbrotPKfS0_Pittt,(.L_x_4 - _Z10mandelbrotPKfS0_Pittt)
        .other          _Z10mandelbrotPKfS0_Pittt,@"STO_CUDA_ENTRY STV_DEFAULT"
_Z10mandelbrotPKfS0_Pittt:
.text._Z10mandelbrotPKfS0_Pittt:
[----:B------:R-:W-:Y:S01]  /*0000*/  LDC R1, c[0x0][0x37c] ;  /* 0x0000df00ff017b82 */ /* 0x000fe20000000800 */
[----:B------:R-:W0:Y:S07]  /*0010*/  S2R R3, SR_TID.Y ;  /* 0x0000000000037919 */ /* 0x000e2e0000002200 */
[----:B------:R-:W1:Y:S01]  /*0020*/  LDC R7, c[0x0][0x360] ;  /* 0x0000d800ff077b82 */ /* 0x000e620000000800 */
[----:B------:R-:W2:Y:S01]  /*0030*/  LDCU UR4, c[0x0][0x398] ;  /* 0x00007300ff0477ac */ /* 0x000ea20008000800 */
[----:B------:R-:W1:Y:S01]  /*0040*/  S2R R0, SR_TID.X ;  /* 0x0000000000007919 */ /* 0x000e620000002100 */
[----:B------:R-:W3:Y:S05]  /*0050*/  LDCU.U16 UR5, c[0x0][0x39a] ;  /* 0x00007340ff0577ac */ /* 0x000eea0008000400 */
[----:B------:R-:W0:Y:S08]  /*0060*/  S2UR UR7, SR_CTAID.Y ;  /* 0x00000000000779c3 */ /* 0x000e300000002600 */
[----:B------:R-:W0:Y:S01]  /*0070*/  LDC R12, c[0x0][0x364] ;  /* 0x0000d900ff0c7b82 */ /* 0x000e220000000800 */
[----:B--2---:R-:W-:-:S07]  /*0080*/  ULOP3.LUT UR4, UR4, 0xffff, URZ, 0xc0, !UPT ;  /* 0x0000ffff04047892 */ /* 0x004fce000f8ec0ff */
[----:B------:R-:W1:Y:S01]  /*0090*/  S2UR UR6, SR_CTAID.X ;  /* 0x00000000000679c3 */ /* 0x000e620000002500 */
[----:B0-----:R-:W-:-:S05]  /*00a0*/  IMAD R12, R12, UR7, R3 ;  /* 0x000000070c0c7c24 */ /* 0x001fca000f8e0203 */
[----:B---3--:R-:W-:Y:S01]  /*00b0*/  ISETP.GE.U32.AND P0, PT, R12, UR5, PT ;  /* 0x000000050c007c0c */ /* 0x008fe2000bf06070 */
[----:B-1----:R-:W-:-:S05]  /*00c0*/  IMAD R7, R7, UR6, R0 ;  /* 0x0000000607077c24 */ /* 0x002fca000f8e0200 */
[----:B------:R-:W-:-:S13]  /*00d0*/  ISETP.GE.OR P0, PT, R7, UR4, P0 ;  /* 0x0000000407007c0c */ /* 0x000fda0008706670 */
[----:B------:R-:W-:Y:S05]  /*00e0*/  @P0 EXIT ;  /* 0x000000000000094d */ /* 0x000fea0003800000 */
[----:B------:R-:W0:Y:S02]  /*00f0*/  LDCU.U16 UR5, c[0x0][0x39c] ;  /* 0x00007380ff0577ac */ /* 0x000e240008000400 */
[----:B0-----:R-:W-:-:S06]  /*0100*/  UPRMT UR5, UR5, 0x9910, URZ ;  /* 0x0000991005057896 */ /* 0x001fcc00080000ff */
[----:B------:R-:W-:-:S13]  /*0110*/  ISETP.NE.AND P0, PT, RZ, UR5, PT ;  /* 0x00000005ff007c0c */ /* 0x000fda000bf05270 */
[----:B------:R-:W-:Y:S05]  /*0120*/  @!P0 EXIT ;  /* 0x000000000000894d */ /* 0x000fea0003800000 */
[----:B------:R-:W0:Y:S01]  /*0130*/  LDC.64 R8, c[0x0][0x380] ;  /* 0x0000e000ff087b82 */ /* 0x000e220000000a00 */
[----:B------:R-:W1:Y:S07]  /*0140*/  LDCU.64 UR6, c[0x0][0x358] ;  /* 0x00006b00ff0677ac */ /* 0x000e6e0008000a00 */
[----:B------:R-:W2:Y:S08]  /*0150*/  LDC.64 R10, c[0x0][0x388] ;  /* 0x0000e200ff0a7b82 */ /* 0x000eb00000000a00 */
[----:B------:R-:W3:Y:S01]  /*0160*/  LDC R6, c[0x0][0x39c] ;  /* 0x0000e700ff067b82 */ /* 0x000ee20000000800 */
[----:B0-----:R-:W-:-:S07]  /*0170*/  IMAD.WIDE R8, R7, 0x4, R8 ;  /* 0x0000000407087825 */ /* 0x001fce00078e0208 */
[----:B------:R-:W0:Y:S01]  /*0180*/  LDC.64 R2, c[0x0][0x390] ;  /* 0x0000e400ff027b82 */ /* 0x000e220000000a00 */
[----:B-1----:R-:W4:Y:S01]  /*0190*/  LDG.E R0, desc[UR6][R8.64] ;  /* 0x0000000608007981 */ /* 0x002f22000c1e1900 */
[----:B--2---:R-:W-:-:S05]  /*01a0*/  IMAD.WIDE.U32 R10, R12, 0x4, R10 ;  /* 0x000000040c0a7825 */ /* 0x004fca00078e000a */
[----:B------:R-:W2:Y:S01]  /*01b0*/  LDG.E R4, desc[UR6][R10.64] ;  /* 0x000000060a047981 */ /* 0x000ea2000c1e1900 */
[----:B---3--:R-:W-:-:S04]  /*01c0*/  LOP3.LUT R6, R6, 0xffff, RZ, 0xc0, !PT ;  /* 0x0000ffff06067812 */ /* 0x008fc800078ec0ff */
[----:B------:R-:W-:Y:S01]  /*01d0*/  ISETP.GE.U32.AND P1, PT, R6, 0x4, PT ;  /* 0x000000040600780c */ /* 0x000fe20003f26070 */
[----:B------:R-:W-:Y:S01]  /*01e0*/  IMAD R7, R12, UR4, R7 ;  /* 0x000000040c077c24 */ /* 0x000fe2000f8e0207 */
[----:B------:R-:W-:-:S03]  /*01f0*/  LOP3.LUT R5, R6, 0x3, RZ, 0xc0, !PT ;  /* 0x0000000306057812 */ /* 0x000fc600078ec0ff */
[----:B0-----:R-:W-:-:S04]  /*0200*/  IMAD.WIDE R2, R7, 0x4, R2 ;  /* 0x0000000407027825 */ /* 0x001fc800078e0202 */
[----:B------:R-:W-:Y:S01]  /*0210*/  HFMA2 R7, -RZ, RZ, 0, 0 ;  /* 0x00000000ff077431 */ /* 0x000fe200000001ff */
[----:B------:R-:W-:Y:S02]  /*0220*/  ISETP.NE.AND P0, PT, R5, RZ, PT ;  /* 0x000000ff0500720c */ /* 0x000fe40003f05270 */
[----:B----4-:R-:W-:Y:S02]  /*0230*/  MOV R9, R0 ;  /* 0x0000000000097202 */ /* 0x010fe40000000f00 */
[----:B--2---:R-:W-:Y:S01]  /*0240*/  MOV R8, R4 ;  /* 0x0000000400087202 */ /* 0x004fe20000000f00 */
[----:B------:R-:W-:Y:S08]  /*0250*/  @!P1 BRA `(.L_x_0) ;  /* 0x0000000000d09947 */ /* 0x000ff00003800000 */
[----:B------:R-:W-:Y:S02]  /*0260*/  LOP3.LUT R7, R6, 0xfffc, RZ, 0xc0, !PT ;  /* 0x0000fffc06077812 */ /* 0x000fe400078ec0ff */
[----:B------:R-:W-:Y:S02]  /*0270*/  MOV R11, 0x2 ;  /* 0x00000002000b7802 */ /* 0x000fe40000000f00 */
[----:B------:R-:W-:Y:S02]  /*0280*/  MOV R9, R0 ;  /* 0x0000000000097202 */ /* 0x000fe40000000f00 */
[----:B------:R-:W-:Y:S02]  /*0290*/  MOV R8, R4 ;  /* 0x0000000400087202 */ /* 0x000fe40000000f00 */
[----:B------:R-:W-:-:S07]  /*02a0*/  IADD3 R10, PT, PT, -R7, RZ, RZ ;  /* 0x000000ff070a7210 */ /* 0x000fce0007ffe1ff */
.L_x_1:
[----:B------:R-:W-:Y:S01]  /*02b0*/  FMUL R13, R9, R9 ;  /* 0x00000009090d7220 */ /* 0x000fe20000400000 */
[----:B------:R-:W-:Y:S01]  /*02c0*/  FMUL R14, R8, R8 ;  /* 0x00000008080e7220 */ /* 0x000fe20000400000 */
[----:B------:R-:W-:-:S03]  /*02d0*/  IADD3 R10, PT, PT, R10, 0x4, RZ ;  /* 0x000000040a0a7810 */ /* 0x000fc60007ffe0ff */
[----:B------:R-:W-:-:S05]  /*02e0*/  FADD R12, R13, R14 ;  /* 0x0000000e0d0c7221 */ /* 0x000fca0000000000 */
[----:B------:R-:W-:-:S13]  /*02f0*/  FSETP.GTU.AND P2, PT, R12, 4, PT ;  /* 0x408000000c00780b */ /* 0x000fda0003f4c000 */
[----:B------:R-:W-:Y:S01]  /*0300*/  @!P2 FMUL R12, R9, R8 ;  /* 0x00000008090ca220 */ /* 0x000fe20000400000 */
[----:B------:R-:W-:-:S03]  /*0310*/  @!P2 FADD R13, R13, -R14 ;  /* 0x8000000e0d0da221 */ /* 0x000fc60000000000 */
[----:B-1----:R-:W-:Y:S01]  /*0320*/  @!P2 FFMA R15, R9, R8, R12 ;  /* 0x00000008090fa223 */ /* 0x002fe2000000000c */
[----:B------:R-:W-:-:S03]  /*0330*/  @!P2 FADD R9, R0, R13 ;  /* 0x0000000d0009a221 */ /* 0x000fc60000000000 */
[----:B------:R-:W-:Y:S01]  /*0340*/  @!P2 FADD R8, R4, R15 ;  /* 0x0000000f0408a221 */ /* 0x000fe20000000000 */
[----:B------:R-:W-:-:S03]  /*0350*/  FMUL R13, R9, R9 ;  /* 0x00000009090d7220 */ /* 0x000fc60000400000 */
[----:B------:R-:W-:-:S04]  /*0360*/  FMUL R12, R8, R8 ;  /* 0x00000008080c7220 */ /* 0x000fc80000400000 */
[----:B------:R-:W-:-:S05]  /*0370*/  FADD R14, R13, R12 ;  /* 0x0000000c0d0e7221 */ /* 0x000fca0000000000 */
[----:B------:R-:W-:-:S13]  /*0380*/  FSETP.GTU.AND P3, PT, R14, 4, PT ;  /* 0x408000000e00780b */ /* 0x000fda0003f6c000 */
[----:B------:R-:W-:Y:S01]  /*0390*/  @!P3 FMUL R14, R9, R8 ;  /* 0x00000008090eb220 */ /* 0x000fe20000400000 */
[----:B------:R-:W-:-:S03]  /*03a0*/  @!P3 FADD R13, R13, -R12 ;  /* 0x8000000c0d0db221 */ /* 0x000fc60000000000 */
[----:B------:R-:W-:Y:S01]  /*03b0*/  @!P3 FFMA R15, R9, R8, R14 ;  /* 0x00000008090fb223 */ /* 0x000fe2000000000e */
        /* <DEDUP_REMOVED lines=11> */
[----:B------:R-:W-:Y:S01]  /*0470*/  FMUL R19, R9, R9 ;  /* 0x0000000909137220 */ /* 0x000fe20000400000 */
[----:B------:R-:W-:Y:S02]  /*0480*/  @!P4 IADD3 R15, PT, PT, R11, 0x1, RZ ;  /* 0x000000010b0fc810 */ /* 0x000fe40007ffe0ff */
[----:B------:R-:W-:-:S04]  /*0490*/  FMUL R12, R8, R8 ;  /* 0x00000008080c7220 */ /* 0x000fc80000400000 */
[----:B------:R-:W-:-:S05]  /*04a0*/  FADD R13, R19, R12 ;  /* 0x0000000c130d7221 */ /* 0x000fca0000000000 */
[----:B------:R-:W-:Y:S02]  /*04b0*/  FSETP.GTU.AND P1, PT, R13, 4, PT ;  /* 0x408000000d00780b */ /* 0x000fe40003f2c000 */
[----:B------:R-:W-:-:S05]  /*04c0*/  @!P2 IADD3 R13, PT, PT, R11, -0x1, RZ ;  /* 0xffffffff0b0da810 */ /* 0x000fca0007ffe0ff */
[----:B------:R-:W-:Y:S01]  /*04d0*/  @!P2 STG.E desc[UR6][R2.64], R13 ;  /* 0x0000000d0200a986 */ /* 0x000fe2000c101906 */
[----:B------:R-:W-:-:S03]  /*04e0*/  ISETP.NE.AND P2, PT, R10, RZ, PT ;  /* 0x000000ff0a00720c */ /* 0x000fc60003f45270 */
[----:B------:R0:W-:Y:S02]  /*04f0*/  @!P3 STG.E desc[UR6][R2.64], R11 ;  /* 0x0000000b0200b986 */ /* 0x0001e4000c101906 */
[----:B------:R-:W-:Y:S01]  /*0500*/  @!P1 IADD3 R17, PT, PT, R11, 0x2, RZ ;  /* 0x000000020b119810 */ /* 0x000fe20007ffe0ff */
[-C--:B------:R-:W-:Y:S01]  /*0510*/  @!P1 FMUL R14, R9, R8.reuse ;  /* 0x00000008090e9220 */ /* 0x080fe20000400000 */
[----:B------:R1:W-:Y:S01]  /*0520*/  @!P4 STG.E desc[UR6][R2.64], R15 ;  /* 0x0000000f0200c986 */ /* 0x0003e2000c101906 */
[----:B------:R-:W-:Y:S02]  /*0530*/  @!P1 FADD R19, R19, -R12 ;  /* 0x8000000c13139221 */ /* 0x000fe40000000000 */
[----:B------:R-:W-:Y:S01]  /*0540*/  @!P1 FFMA R21, R9, R8, R14 ;  /* 0x0000000809159223 */ /* 0x000fe2000000000e */
[----:B------:R1:W-:Y:S01]  /*0550*/  @!P1 STG.E desc[UR6][R2.64], R17 ;  /* 0x0000001102009986 */ /* 0x0003e2000c101906 */
[----:B------:R-:W-:Y:S02]  /*0560*/  @!P1 FADD R9, R0, R19 ;  /* 0x0000001300099221 */ /* 0x000fe40000000000 */
[----:B------:R-:W-:Y:S01]  /*0570*/  @!P1 FADD R8, R4, R21 ;  /* 0x0000001504089221 */ /* 0x000fe20000000000 */
[----:B0-----:R-:W-:Y:S01]  /*0580*/  IADD3 R11, PT, PT, R11, 0x4, RZ ;  /* 0x000000040b0b7810 */ /* 0x001fe20007ffe0ff */
[----:B------:R-:W-:Y:S06]  /*0590*/  @P2 BRA `(.L_x_1) ;  /* 0xfffffffc00442947 */ /* 0x000fec000383ffff */
.L_x_0:
[----:B------:R-:W-:Y:S05]  /*05a0*/  @!P0 EXIT ;  /* 0x000000000000894d */ /* 0x000fea0003800000 */
[----:B------:R-:W-:Y:S02]  /*05b0*/  ISETP.NE.AND P0, PT, R5, 0x1, PT ;  /* 0x000000010500780c */ /* 0x000fe40003f05270 */
[----:B------:R-:W-:-:S04]  /*05c0*/  LOP3.LUT R6, R6, 0x1, RZ, 0xc0, !PT ;  /* 0x0000000106067812 */ /* 0x000fc800078ec0ff */
[----:B------:R-:W-:-:S07]  /*05d0*/  ISETP.NE.U32.AND P2, PT, R6, 0x1, PT ;  /* 0x000000010600780c */ /* 0x000fce0003f45070 */
[----:B------:R-:W-:Y:S06]  /*05e0*/  @!P0 BRA `(.L_x_2) ;  /* 0x0000000000588947 */ /* 0x000fec0003800000 */
[----:B------:R-:W-:Y:S01]  /*05f0*/  FMUL R5, R9, R9 ;  /* 0x0000000909057220 */ /* 0x000fe20000400000 */
        /* <DEDUP_REMOVED lines=11> */
[----:B------:R-:W-:Y:S02]  /*06b0*/  FSETP.GTU.AND P1, PT, R5, 4, PT ;  /* 0x408000000500780b */ /* 0x000fe40003f2c000 */
[C---:B------:R-:W-:Y:S02]  /*06c0*/  @!P0 IADD3 R5, PT, PT, R7.reuse, 0x1, RZ ;  /* 0x0000000107058810 */ /* 0x040fe40007ffe0ff */
[----:B------:R-:W-:-:S03]  /*06d0*/  IADD3 R7, PT, PT, R7, 0x2, RZ ;  /* 0x0000000207077810 */ /* 0x000fc60007ffe0ff */
[----:B------:R0:W-:Y:S06]  /*06e0*/  @!P0 STG.E desc[UR6][R2.64], R5 ;  /* 0x0000000502008986 */ /* 0x0001ec000c101906 */
[----:B------:R0:W-:Y:S01]  /*06f0*/  @!P1 STG.E desc[UR6][R2.64], R7 ;  /* 0x0000000702009986 */ /* 0x0001e2000c101906 */
[----:B------:R-:W-:Y:S01]  /*0700*/  @!P1 FMUL R10, R9, R8 ;  /* 0x00000008090a9220 */ /* 0x000fe20000400000 */
[----:B------:R-:W-:-:S03]  /*0710*/  @!P1 FADD R11, R11, -R6 ;  /* 0x800000060b0b9221 */ /* 0x000fc60000000000 */
[----:B------:R-:W-:Y:S01]  /*0720*/  @!P1 FFMA R13, R9, R8, R10 ;  /* 0x00000008090d9223 */ /* 0x000fe2000000000a */
[----:B------:R-:W-:-:S03]  /*0730*/  @!P1 FADD R9, R0, R11 ;  /* 0x0000000b00099221 */ /* 0x000fc60000000000 */
[----:B------:R-:W-:-:S07]  /*0740*/  @!P1 FADD R8, R4, R13 ;  /* 0x0000000d04089221 */ /* 0x000fce0000000000 */
.L_x_2:
[----:B------:R-:W-:Y:S05]  /*0750*/  @P2 EXIT ;  /* 0x000000000000294d */ /* 0x000fea0003800000 */
[----:B------:R-:W-:-:S04]  /*0760*/  FMUL R9, R9, R9 ;  /* 0x0000000909097220 */ /* 0x000fc80000400000 */
[----:B------:R-:W-:-:S05]  /*0770*/  FFMA R9, R8, R8, R9 ;  /* 0x0000000808097223 */ /* 0x000fca0000000009 */
[----:B------:R-:W-:-:S13]  /*0780*/  FSETP.GTU.AND P0, PT, R9, 4, PT ;  /* 0x408000000900780b */ /* 0x000fda0003f0c000 */
[----:B------:R-:W-:Y:S05]  /*0790*/  @P0 EXIT ;  /* 0x000000000000094d */ /* 0x000fea0003800000 */
[----:B0-----:R-:W-:-:S05]  /*07a0*/  IADD3 R7, PT, PT, R7, 0x1, RZ ;  /* 0x0000000107077810 */ /* 0x001fca0007ffe0ff */
[----:B------:R-:W-:Y:S01]  /*07b0*/  STG.E desc[UR6][R2.64], R7 ;  /* 0x0000000702007986 */ /* 0x000fe2000c101906 */
[----:B------:R-:W-:Y:S05]  /*07c0*/  EXIT ;  /* 0x000000000000794d */ /* 0x000fea0003800000 */
.L_x_3:
[----:B------:R-:W-:-:S00]  /*07d0*/  BRA `(.L_x_3) ;  /* 0xfffffffc00fc7947 */ /* 0x000fc0000383ffff */
[----:B------:R-:W-:-:S00]  /*07e0*/  NOP ;  /* 0x0000000000007918 */ /* 0x000fc00000000000 */
        /* <DEDUP_REMOVED lines=9> */
.L_x_4:


//--------------------- .nv.shared.reserved.0     --------------------------
	.section	.nv.shared.reserved.0,"aw",@nobits
	.weak		__nv_reservedSMEM_offset_0_alias
	.size		__nv_reservedSMEM_offset_0_alias, 0, 64
	.other		__nv_reservedSMEM_offset_0_alias,@"STO_CUDA_RESERVED_SHARED STV_DEFAULT"
__nv_reservedSMEM_offset_0_alias:
	.zero		0
	.zero		64


//--------------------- .nv.constant0._Z10mandelbrotPKfS0_Pittt --------------------------
	.section	.nv.constant0._Z10mandelbrotPKfS0_Pittt,"a",@progbits
	.sectionflags	@""
	.align	4
.nv.constant0._Z10mandelbrotPKfS0_Pittt:
	.zero		926


//--------------------- SYMBOLS --------------------------

	.type		.nv.reservedSmem.offset0,@object
	.size		.nv.reservedSmem.offset0,0x4
